//
// Generated by NVIDIA NVVM Compiler
//
// Compiler Build ID: CL-36424714
// Cuda compilation tools, release 13.0, V13.0.88
// Based on NVVM 20.0.0
//

.version 9.0
.target sm_100
.address_size 64

	// .globl	default_function_kernel

.visible .entry default_function_kernel(
	.param .u64 .ptr .align 1 default_function_kernel_param_0,
	.param .u64 .ptr .align 1 default_function_kernel_param_1,
	.param .u64 .ptr .align 1 default_function_kernel_param_2,
	.param .u64 .ptr .align 1 default_function_kernel_param_3
)
.maxntid 64
{
	.reg .pred 	%p<2>;
	.reg .b32 	%r<19>;
	.reg .b32 	%f<5>;
	.reg .b64 	%rd<15>;

	ld.param.u64 	%rd1, [default_function_kernel_param_0];
	ld.param.u64 	%rd2, [default_function_kernel_param_1];
	ld.param.u64 	%rd3, [default_function_kernel_param_2];
	ld.param.u64 	%rd4, [default_function_kernel_param_3];
	cvta.to.global.u64 	%rd5, %rd2;
	cvta.to.global.u64 	%rd6, %rd3;
	cvta.to.global.u64 	%rd7, %rd1;
	cvta.to.global.u64 	%rd8, %rd4;
	mov.u32 	%r1, %ctaid.x;
	shl.b32 	%r2, %r1, 6;
	mov.u32 	%r3, %tid.x;
	or.b32  	%r4, %r2, %r3;
	mul.wide.u32 	%rd9, %r4, 4;
	add.s64 	%rd10, %rd8, %rd9;
	ld.global.nc.f32 	%f1, [%rd10];
	shl.b32 	%r5, %r1, 2;
	shr.u32 	%r6, %r3, 4;
	or.b32  	%r7, %r5, %r6;
	mul.hi.u32 	%r8, %r7, -1518422781;
	shr.u32 	%r9, %r8, 7;
	mul.lo.s32 	%r10, %r9, 198;
	sub.s32 	%r11, %r7, %r10;
	setp.gt.u32 	%p1, %r11, 98;
	selp.b32 	%r12, 11, 0, %p1;
	mad.lo.s32 	%r13, %r1, -55, %r4;
	mul.hi.u32 	%r14, %r13, -1171354717;
	shr.u32 	%r15, %r14, 3;
	mul.lo.s32 	%r16, %r15, 11;
	sub.s32 	%r17, %r13, %r16;
	add.s32 	%r18, %r12, %r17;
	mul.wide.u32 	%rd11, %r18, 4;
	add.s64 	%rd12, %rd7, %rd11;
	ld.global.nc.f32 	%f2, [%rd12];
	add.s64 	%rd13, %rd6, %rd11;
	ld.global.nc.f32 	%f3, [%rd13];
	fma.rn.f32 	%f4, %f1, %f2, %f3;
	add.s64 	%rd14, %rd5, %rd9;
	st.global.f32 	[%rd14], %f4;
	ret;

}


// ===== COMPILED SASS (sm_100) =====

	.target	sm_100

	.elftype	@"ET_EXEC"


//--------------------- .note.nv.tkinfo           --------------------------
	.section	.note.nv.tkinfo,"",@"SHT_NOTE"
	.sectionflags	@"SHF_NOTE_NV_TKINFO"
	.tkinfo
        /*0018*/ 	.word	0x00000002
        /*0030*/ 	.string	""
        /*0030*/ 	.string	"ptxas"
        /*0030*/ 	.string	"Cuda compilation tools, release 13.0, V13.0.88"
        /*0030*/ 	.string	"Build cuda_13.0.r13.0/compiler.36424714_0"
        /*0030*/ 	.string	"-arch sm_100 -m 64 "



//--------------------- .note.nv.cuinfo           --------------------------
	.section	.note.nv.cuinfo,"",@"SHT_NOTE"
	.sectionflags	@"SHF_NOTE_NV_CUINFO"
        /*0018*/ 	.short	0x0002
        /*001a*/ 	.short	0x0064
        /*001c*/ 	.short	0x0082
	.zero		2


//--------------------- .nv.info                  --------------------------
	.section	.nv.info,"",@"SHT_CUDA_INFO"
	.align	4


	//----- nvinfo : EIATTR_REGCOUNT
	.align		4
        /*0000*/ 	.byte	0x04, 0x2f
        /*0002*/ 	.short	(.L_1 - .L_0)
	.align		4
.L_0:
        /*0004*/ 	.word	index@(default_function_kernel)
        /*0008*/ 	.word	0x00000010


	//----- nvinfo : EIATTR_FRAME_SIZE
	.align		4
.L_1:
        /*000c*/ 	.byte	0x04, 0x11
        /*000e*/ 	.short	(.L_3 - .L_2)
	.align		4
.L_2:
        /*0010*/ 	.word	index@(default_function_kernel)
        /*0014*/ 	.word	0x00000000


	//----- nvinfo : EIATTR_MIN_STACK_SIZE
	.align		4
.L_3:
        /*0018*/ 	.byte	0x04, 0x12
        /*001a*/ 	.short	(.L_5 - .L_4)
	.align		4
.L_4:
        /*001c*/ 	.word	index@(default_function_kernel)
        /*0020*/ 	.word	0x00000000
.L_5:


//--------------------- .nv.compat                --------------------------
	.section	.nv.compat,"",@"SHT_CUDA_COMPAT_INFO"
	.align	4
        /*0000*/ 	.byte	0x02, 0x09, 0x00, 0x00, 0x02, 0x02, 0x01, 0x00, 0x02, 0x05, 0x05, 0x00, 0x03, 0x07, 0x01, 0x01
        /*0010*/ 	.byte	0x02, 0x03, 0x00, 0x00, 0x02, 0x06, 0x01, 0x00, 0x04, 0x0b, 0x08, 0x00, 0x09, 0x00, 0x00, 0x00
        /*0020*/ 	.byte	0x00, 0x00, 0x00, 0x00


//--------------------- .nv.info.default_function_kernel --------------------------
	.section	.nv.info.default_function_kernel,"",@"SHT_CUDA_INFO"
	.sectionflags	@""
	.align	4


	//----- nvinfo : EIATTR_CUDA_API_VERSION
	.align		4
        /*0000*/ 	.byte	0x04, 0x37
        /*0002*/ 	.short	(.L_7 - .L_6)
.L_6:
        /*0004*/ 	.word	0x00000082


	//----- nvinfo : EIATTR_KPARAM_INFO
	.align		4
.L_7:
        /*0008*/ 	.byte	0x04, 0x17
        /*000a*/ 	.short	(.L_9 - .L_8)
.L_8:
        /*000c*/ 	.word	0x00000000
        /*0010*/ 	.short	0x0003
        /*0012*/ 	.short	0x0018
        /*0014*/ 	.byte	0x00, 0xf5, 0x21, 0x00


	//----- nvinfo : EIATTR_KPARAM_INFO
	.align		4
.L_9:
        /*0018*/ 	.byte	0x04, 0x17
        /*001a*/ 	.short	(.L_11 - .L_10)
.L_10:
        /*001c*/ 	.word	0x00000000
        /*0020*/ 	.short	0x0002
        /*0022*/ 	.short	0x0010
        /*0024*/ 	.byte	0x00, 0xf5, 0x21, 0x00


	//----- nvinfo : EIATTR_KPARAM_INFO
	.align		4
.L_11:
        /*0028*/ 	.byte	0x04, 0x17
        /*002a*/ 	.short	(.L_13 - .L_12)
.L_12:
        /*002c*/ 	.word	0x00000000
        /*0030*/ 	.short	0x0001
        /*0032*/ 	.short	0x0008
        /*0034*/ 	.byte	0x00, 0xf5, 0x21, 0x00


	//----- nvinfo : EIATTR_KPARAM_INFO
	.align		4
.L_13:
        /*0038*/ 	.byte	0x04, 0x17
        /*003a*/ 	.short	(.L_15 - .L_14)
.L_14:
        /*003c*/ 	.word	0x00000000
        /*0040*/ 	.short	0x0000
        /*0042*/ 	.short	0x0000
        /*0044*/ 	.byte	0x00, 0xf5, 0x21, 0x00


	//----- nvinfo : EIATTR_SPARSE_MMA_MASK
	.align		4
.L_15:
        /*0048*/ 	.byte	0x03, 0x50
        /*004a*/ 	.short	0x0000


	//----- nvinfo : EIATTR_MAXREG_COUNT
	.align		4
        /*004c*/ 	.byte	0x03, 0x1b
        /*004e*/ 	.short	0x00ff


	//----- nvinfo : EIATTR_MERCURY_ISA_VERSION
	.align		4
        /*0050*/ 	.byte	0x03, 0x5f
        /*0052*/ 	.short	0x0101


	//----- nvinfo : EIATTR_VRC_CTA_INIT_COUNT
	.align		4
        /*0054*/ 	.byte	0x02, 0x4a
	.zero		1
	.zero		1


	//----- nvinfo : EIATTR_EXIT_INSTR_OFFSETS
	.align		4
        /*0058*/ 	.byte	0x04, 0x1c
        /*005a*/ 	.short	(.L_17 - .L_16)


	//   ....[0]....
.L_16:
        /*005c*/ 	.word	0x00000200


	//----- nvinfo : EIATTR_MAX_THREADS
	.align		4
.L_17:
        /*0060*/ 	.byte	0x04, 0x05
        /*0062*/ 	.short	(.L_19 - .L_18)
.L_18:
        /*0064*/ 	.word	0x00000040
        /*0068*/ 	.word	0x00000001
        /*006c*/ 	.word	0x00000001


	//----- nvinfo : EIATTR_CBANK_PARAM_SIZE
	.align		4
.L_19:
        /*0070*/ 	.byte	0x03, 0x19
        /*0072*/ 	.short	0x0020


	//----- nvinfo : EIATTR_PARAM_CBANK
	.align		4
        /*0074*/ 	.byte	0x04, 0x0a
        /*0076*/ 	.short	(.L_21 - .L_20)
	.align		4
.L_20:
        /*0078*/ 	.word	index@(.nv.constant0.default_function_kernel)
        /*007c*/ 	.short	0x0380
        /*007e*/ 	.short	0x0020


	//----- nvinfo : EIATTR_SW_WAR
	.align		4
.L_21:
        /*0080*/ 	.byte	0x04, 0x36
        /*0082*/ 	.short	(.L_23 - .L_22)
.L_22:
        /*0084*/ 	.word	0x00000008
.L_23:


//--------------------- .nv.callgraph             --------------------------
	.section	.nv.callgraph,"",@"SHT_CUDA_CALLGRAPH"
	.align	4
	.sectionentsize	8
	.align		4
        /*0000*/ 	.word	0x00000000
	.align		4
        /*0004*/ 	.word	0xffffffff
	.align		4
        /*0008*/ 	.word	0x00000000
	.align		4
        /*000c*/ 	.word	0xfffffffe
	.align		4
        /*0010*/ 	.word	0x00000000
	.align		4
        /*0014*/ 	.word	0xfffffffd
	.align		4
        /*0018*/ 	.word	0x00000000
	.align		4
        /*001c*/ 	.word	0xfffffffc


//--------------------- .text.default_function_kernel --------------------------
	.section	.text.default_function_kernel,"ax",@progbits
	.align	128
        .global         default_function_kernel
        .type           default_function_kernel,@function
        .size           default_function_kernel,(.L_x_1 - default_function_kernel)
        .other          default_function_kernel,@"STO_CUDA_ENTRY STV_DEFAULT"
default_function_kernel:
.text.default_function_kernel:
[----:B------:R-:W-:Y:S01]  /*0000*/  LDC R1, c[0x0][0x37c] ;  /* 0x0000df00ff017b82 */ /* 0x000fe20000000800 */
[----:B------:R-:W0:Y:S07]  /*0010*/  S2R R11, SR_TID.X ;  /* 0x00000000000b7919 */ /* 0x000e2e0000002100 */
[----:B------:R-:W1:Y:S01]  /*0020*/  LDC.64 R6, c[0x0][0x390] ;  /* 0x0000e400ff067b82 */ /* 0x000e620000000a00 */
[----:B------:R-:W2:Y:S01]  /*0030*/  LDCU.64 UR4, c[0x0][0x358] ;  /* 0x00006b00ff0477ac */ /* 0x000ea20008000a00 */
[----:B------:R-:W3:Y:S01]  /*0040*/  S2R R8, SR_CTAID.X ;  /* 0x0000000000087919 */ /* 0x000ee20000002500 */
[----:B0-----:R-:W-:-:S02]  /*0050*/  SHF.R.U32.HI R3, RZ, 0x4, R11 ;  /* 0x00000004ff037819 */ /* 0x001fc4000001160b */
[C---:B---3--:R-:W-:Y:S02]  /*0060*/  SHF.L.U32 R2, R8.reuse, 0x2, RZ ;  /* 0x0000000208027819 */ /* 0x048fe400000006ff */
[----:B------:R-:W-:Y:S02]  /*0070*/  SHF.L.U32 R0, R8, 0x6, RZ ;  /* 0x0000000608007819 */ /* 0x000fe400000006ff */
[----:B------:R-:W-:Y:S02]  /*0080*/  LOP3.LUT R4, R2, R3, RZ, 0xfc, !PT ;  /* 0x0000000302047212 */ /* 0x000fe400078efcff */
[----:B------:R-:W-:Y:S01]  /*0090*/  LOP3.LUT R11, R0, R11, RZ, 0xfc, !PT ;  /* 0x0000000b000b7212 */ /* 0x000fe200078efcff */
[----:B------:R-:W0:Y:S02]  /*00a0*/  LDC.64 R2, c[0x0][0x398] ;  /* 0x0000e600ff027b82 */ /* 0x000e240000000a00 */
[----:B------:R-:W-:-:S04]  /*00b0*/  IMAD.HI.U32 R0, R4, -0x5a814afd, RZ ;  /* 0xa57eb50304007827 */ /* 0x000fc800078e00ff */
[----:B------:R-:W-:Y:S01]  /*00c0*/  IMAD R8, R8, -0x37, R11 ;  /* 0xffffffc908087824 */ /* 0x000fe200078e020b */
[----:B------:R-:W-:-:S03]  /*00d0*/  SHF.R.U32.HI R5, RZ, 0x7, R0 ;  /* 0x00000007ff057819 */ /* 0x000fc60000011600 */
[----:B------:R-:W-:-:S04]  /*00e0*/  IMAD.HI.U32 R9, R8, -0x45d1745d, RZ ;  /* 0xba2e8ba308097827 */ /* 0x000fc800078e00ff */
[----:B------:R-:W-:Y:S01]  /*00f0*/  IMAD R0, R5, -0xc6, R4 ;  /* 0xffffff3a05007824 */ /* 0x000fe200078e0204 */
[----:B------:R-:W-:Y:S01]  /*0100*/  SHF.R.U32.HI R9, RZ, 0x3, R9 ;  /* 0x00000003ff097819 */ /* 0x000fe20000011609 */
[----:B------:R-:W3:Y:S03]  /*0110*/  LDC.64 R4, c[0x0][0x380] ;  /* 0x0000e000ff047b82 */ /* 0x000ee60000000a00 */
[----:B------:R-:W-:Y:S01]  /*0120*/  ISETP.GT.U32.AND P0, PT, R0, 0x62, PT ;  /* 0x000000620000780c */ /* 0x000fe20003f04070 */
[----:B------:R-:W-:Y:S02]  /*0130*/  IMAD R9, R9, -0xb, R8 ;  /* 0xfffffff509097824 */ /* 0x000fe400078e0208 */
[----:B0-----:R-:W-:-:S03]  /*0140*/  IMAD.WIDE.U32 R2, R11, 0x4, R2 ;  /* 0x000000040b027825 */ /* 0x001fc600078e0002 */
[----:B------:R-:W-:-:S03]  /*0150*/  IADD3 R13, PT, PT, R9, 0xb, RZ ;  /* 0x0000000b090d7810 */ /* 0x000fc60007ffe0ff */
[----:B--2---:R-:W2:Y:S04]  /*0160*/  LDG.E.CONSTANT R2, desc[UR4][R2.64] ;  /* 0x0000000402027981 */ /* 0x004ea8000c1e9900 */
[----:B------:R-:W-:Y:S02]  /*0170*/  @!P0 IADD3 R13, PT, PT, R9, RZ, RZ ;  /* 0x000000ff090d8210 */ /* 0x000fe40007ffe0ff */
[----:B------:R-:W0:Y:S03]  /*0180*/  LDC.64 R8, c[0x0][0x388] ;  /* 0x0000e200ff087b82 */ /* 0x000e260000000a00 */
[----:B-1----:R-:W-:-:S04]  /*0190*/  IMAD.WIDE.U32 R6, R13, 0x4, R6 ;  /* 0x000000040d067825 */ /* 0x002fc800078e0006 */
[----:B---3--:R-:W-:Y:S02]  /*01a0*/  IMAD.WIDE.U32 R4, R13, 0x4, R4 ;  /* 0x000000040d047825 */ /* 0x008fe400078e0004 */
[----:B------:R-:W2:Y:S04]  /*01b0*/  LDG.E.CONSTANT R7, desc[UR4][R6.64] ;  /* 0x0000000406077981 */ /* 0x000ea8000c1e9900 */
[----:B------:R-:W2:Y:S01]  /*01c0*/  LDG.E.CONSTANT R5, desc[UR4][R4.64] ;  /* 0x0000000404057981 */ /* 0x000ea2000c1e9900 */
[----:B0-----:R-:W-:-:S04]  /*01d0*/  IMAD.WIDE.U32 R8, R11, 0x4, R8 ;  /* 0x000000040b087825 */ /* 0x001fc800078e0008 */
[----:B--2---:R-:W-:-:S05]  /*01e0*/  FFMA R11, R2, R5, R7 ;  /* 0x00000005020b7223 */ /* 0x004fca0000000007 */
[----:B------:R-:W-:Y:S01]  /*01f0*/  STG.E desc[UR4][R8.64], R11 ;  /* 0x0000000b08007986 */ /* 0x000fe2000c101904 */
[----:B------:R-:W-:Y:S05]  /*0200*/  EXIT ;  /* 0x000000000000794d */ /* 0x000fea0003800000 */
.L_x_0:
[----:B------:R-:W-:-:S00]  /*0210*/  BRA `(.L_x_0) ;  /* 0xfffffffc00fc7947 */ /* 0x000fc0000383ffff */
[----:B------:R-:W-:-:S00]  /*0220*/  NOP ;  /* 0x0000000000007918 */ /* 0x000fc00000000000 */
        /* <DEDUP_REMOVED lines=13> */
.L_x_1:


//--------------------- .nv.shared.reserved.0     --------------------------
	.section	.nv.shared.reserved.0,"aw",@nobits
	.weak		__nv_reservedSMEM_offset_0_alias
	.size		__nv_reservedSMEM_offset_0_alias, 0, 64
	.other		__nv_reservedSMEM_offset_0_alias,@"STO_CUDA_RESERVED_SHARED STV_DEFAULT"
__nv_reservedSMEM_offset_0_alias:
	.zero		0
	.zero		64


//--------------------- .nv.constant0.default_function_kernel --------------------------
	.section	.nv.constant0.default_function_kernel,"a",@progbits
	.sectionflags	@""
	.align	4
.nv.constant0.default_function_kernel:
	.zero		928


//--------------------- SYMBOLS --------------------------

	.type		.nv.reservedSmem.offset0,@object
	.size		.nv.reservedSmem.offset0,0x4
